	.headerflags	@"EF_CUDA_TEXMODE_UNIFIED EF_CUDA_64BIT_ADDRESS EF_CUDA_ACCELERATORS EF_CUDA_SM90 EF_CUDA_VIRTUAL_SM(EF_CUDA_SM90)"
	.elftype	@"ET_EXEC"


//--------------------- .nv.info                  --------------------------
	.section	.nv.info,"",@"SHT_CUDA_INFO"
	.align	4


	//----- nvinfo : EIATTR_REGCOUNT
	.align		4
        /*0000*/ 	.byte	0x04, 0x2f
        /*0002*/ 	.short	(.L_1 - .L_0)
	.align		4
.L_0:
        /*0004*/ 	.word	index@(triton_poi_fused_convolution_leaky_relu_0)
        /*0008*/ 	.word	0x0000000e


	//----- nvinfo : EIATTR_MIN_STACK_SIZE
	.align		4
.L_1:
        /*000c*/ 	.byte	0x04, 0x12
        /*000e*/ 	.short	(.L_3 - .L_2)
	.align		4
.L_2:
        /*0010*/ 	.word	index@(triton_poi_fused_convolution_leaky_relu_0)
        /*0014*/ 	.word	0x00000000


	//----- nvinfo : EIATTR_FRAME_SIZE
	.align		4
.L_3:
        /*0018*/ 	.byte	0x04, 0x11
        /*001a*/ 	.short	(.L_5 - .L_4)
	.align		4
.L_4:
        /*001c*/ 	.word	index@(triton_poi_fused_convolution_leaky_relu_0)
        /*0020*/ 	.word	0x00000000


	//----- nvinfo : EIATTR_MIN_STACK_SIZE
	.align		4
.L_5:
        /*0024*/ 	.byte	0x04, 0x12
        /*0026*/ 	.short	(.L_7 - .L_6)
	.align		4
.L_6:
        /*0028*/ 	.word	index@(triton_poi_fused_convolution_leaky_relu_0)
        /*002c*/ 	.word	0x00000000
.L_7:


//--------------------- .nv.info.triton_poi_fused_convolution_leaky_relu_0 --------------------------
	.section	.nv.info.triton_poi_fused_convolution_leaky_relu_0,"",@"SHT_CUDA_INFO"
	.sectionflags	@""
	.align	4


	//----- nvinfo : EIATTR_CUDA_API_VERSION
	.align		4
        /*0000*/ 	.byte	0x04, 0x37
        /*0002*/ 	.short	(.L_9 - .L_8)
.L_8:
        /*0004*/ 	.word	0x0000007c


	//----- nvinfo : EIATTR_KPARAM_INFO
	.align		4
.L_9:
        /*0008*/ 	.byte	0x04, 0x17
        /*000a*/ 	.short	(.L_11 - .L_10)
.L_10:
        /*000c*/ 	.word	0x00000000
        /*0010*/ 	.short	0x0002
        /*0012*/ 	.short	0x0010
        /*0014*/ 	.byte	0x00, 0xf0, 0x11, 0x00


	//----- nvinfo : EIATTR_KPARAM_INFO
	.align		4
.L_11:
        /*0018*/ 	.byte	0x04, 0x17
        /*001a*/ 	.short	(.L_13 - .L_12)
.L_12:
        /*001c*/ 	.word	0x00000000
        /*0020*/ 	.short	0x0001
        /*0022*/ 	.short	0x0008
        /*0024*/ 	.byte	0x00, 0xf4, 0x21, 0x00


	//----- nvinfo : EIATTR_KPARAM_INFO
	.align		4
.L_13:
        /*0028*/ 	.byte	0x04, 0x17
        /*002a*/ 	.short	(.L_15 - .L_14)
.L_14:
        /*002c*/ 	.word	0x00000000
        /*0030*/ 	.short	0x0000
        /*0032*/ 	.short	0x0000
        /*0034*/ 	.byte	0x00, 0xf4, 0x21, 0x00


	//----- nvinfo : EIATTR_SPARSE_MMA_MASK
	.align		4
.L_15:
        /*0038*/ 	.byte	0x03, 0x50
        /*003a*/ 	.short	0x0000


	//----- nvinfo : EIATTR_MAXREG_COUNT
	.align		4
        /*003c*/ 	.byte	0x03, 0x1b
        /*003e*/ 	.short	0x00ff


	//----- nvinfo : EIATTR_EXIT_INSTR_OFFSETS
	.align		4
        /*0040*/ 	.byte	0x04, 0x1c
        /*0042*/ 	.short	(.L_17 - .L_16)


	//   ....[0]....
.L_16:
        /*0044*/ 	.word	0x00000260


	//   ....[1]....
        /*0048*/ 	.word	0x00000280


	//----- nvinfo : EIATTR_REQNTID
	.align		4
.L_17:
        /*004c*/ 	.byte	0x04, 0x10
        /*004e*/ 	.short	(.L_19 - .L_18)
.L_18:
        /*0050*/ 	.word	0x00000100
        /*0054*/ 	.word	0x00000001
        /*0058*/ 	.word	0x00000001


	//----- nvinfo : EIATTR_CBANK_PARAM_SIZE
	.align		4
.L_19:
        /*005c*/ 	.byte	0x03, 0x19
        /*005e*/ 	.short	0x0014


	//----- nvinfo : EIATTR_PARAM_CBANK
	.align		4
        /*0060*/ 	.byte	0x04, 0x0a
        /*0062*/ 	.short	(.L_21 - .L_20)
	.align		4
.L_20:
        /*0064*/ 	.word	index@(.nv.constant0.triton_poi_fused_convolution_leaky_relu_0)
        /*0068*/ 	.short	0x0210
        /*006a*/ 	.short	0x0014


	//----- nvinfo : EIATTR_SW_WAR
	.align		4
.L_21:
        /*006c*/ 	.byte	0x04, 0x36
        /*006e*/ 	.short	(.L_23 - .L_22)
.L_22:
        /*0070*/ 	.word	0x00000008
.L_23:


//--------------------- .nv.callgraph             --------------------------
	.section	.nv.callgraph,"",@"SHT_CUDA_CALLGRAPH"
	.align	4
	.sectionentsize	8
	.align		4
        /*0000*/ 	.word	0x00000000
	.align		4
        /*0004*/ 	.word	0xffffffff
	.align		4
        /*0008*/ 	.word	0x00000000
	.align		4
        /*000c*/ 	.word	0xfffffffe
	.align		4
        /*0010*/ 	.word	0x00000000
	.align		4
        /*0014*/ 	.word	0xfffffffd
	.align		4
        /*0018*/ 	.word	0x00000000
	.align		4
        /*001c*/ 	.word	0xfffffffc


//--------------------- .text.triton_poi_fused_convolution_leaky_relu_0 --------------------------
	.section	.text.triton_poi_fused_convolution_leaky_relu_0,"ax",@progbits
	.align	128
        .global         triton_poi_fused_convolution_leaky_relu_0
        .type           triton_poi_fused_convolution_leaky_relu_0,@function
        .size           triton_poi_fused_convolution_leaky_relu_0,(.L_x_1 - triton_poi_fused_convolution_leaky_relu_0)
        .other          triton_poi_fused_convolution_leaky_relu_0,@"STO_CUDA_ENTRY STV_DEFAULT"
triton_poi_fused_convolution_leaky_relu_0:
.text.triton_poi_fused_convolution_leaky_relu_0:
[----:B------:R-:W0:Y:S02]  /*0000*/  LDC R1, c[0x0][0x28] ;  /* 0x00000a00ff017b82 */ /* 0x000e240000000800 */
[----:B------:R-:W1:Y:S01]  /*0010*/  S2R R0, SR_TID.X ;  /* 0x0000000000007919 */ /* 0x000e620000002100 */
[----:B------:R-:W2:Y:S01]  /*0020*/  LDC.64 R4, c[0x0][0x218] ;  /* 0x00008600ff047b82 */ /* 0x000ea20000000a00 */
[----:B------:R-:W-:Y:S01]  /*0030*/  ULDC.64 UR4, c[0x0][0x208] ;  /* 0x0000820000047ab9 */ /* 0x000fe20000000a00 */
[----:B------:R-:W3:Y:S06]  /*0040*/  S2R R9, SR_CTAID.X ;  /* 0x0000000000097919 */ /* 0x000eec0000002500 */
[----:B------:R-:W4:Y:S01]  /*0050*/  LDC.64 R2, c[0x0][0x210] ;  /* 0x00008400ff027b82 */ /* 0x000f220000000a00 */
[----:B-1----:R-:W-:-:S05]  /*0060*/  IMAD.SHL.U32 R0, R0, 0x2, RZ ;  /* 0x0000000200007824 */ /* 0x002fca00078e00ff */
[----:B------:R-:W-:-:S05]  /*0070*/  LOP3.LUT R0, R0, 0x1fe, RZ, 0xc0, !PT ;  /* 0x000001fe00007812 */ /* 0x000fca00078ec0ff */
[----:B---3--:R-:W-:-:S04]  /*0080*/  IMAD R9, R9, 0x200, R0 ;  /* 0x0000020009097824 */ /* 0x008fc800078e0200 */
[C---:B------:R-:W-:Y:S01]  /*0090*/  IMAD.HI R6, R9.reuse, 0x3c2e1347, RZ ;  /* 0x3c2e134709067827 */ /* 0x040fe200078e02ff */
[----:B------:R-:W-:Y:S02]  /*00a0*/  IADD3 R0, R9, 0x1, RZ ;  /* 0x0000000109007810 */ /* 0x000fe40007ffe0ff */
[C---:B------:R-:W-:Y:S01]  /*00b0*/  ISETP.GE.AND P2, PT, R9.reuse, 0x44100, PT ;  /* 0x000441000900780c */ /* 0x040fe20003f46270 */
[----:B----4-:R-:W-:Y:S01]  /*00c0*/  IMAD.WIDE R2, R9, 0x4, R2 ;  /* 0x0000000409027825 */ /* 0x010fe200078e0202 */
[----:B------:R-:W-:Y:S02]  /*00d0*/  SHF.R.U32.HI R7, RZ, 0x1f, R6 ;  /* 0x0000001fff077819 */ /* 0x000fe40000011606 */
[----:B------:R-:W-:Y:S01]  /*00e0*/  CS2R R8, SRZ ;  /* 0x0000000000087805 */ /* 0x000fe2000001ff00 */
[----:B------:R-:W-:Y:S01]  /*00f0*/  IMAD.HI R0, R0, 0x3c2e1347, RZ ;  /* 0x3c2e134700007827 */ /* 0x000fe200078e02ff */
[----:B------:R-:W-:-:S04]  /*0100*/  LEA.HI.SX32 R7, R6, R7, 0x18 ;  /* 0x0000000706077211 */ /* 0x000fc800078fc2ff */
[----:B------:R-:W-:-:S03]  /*0110*/  SHF.R.U32.HI R11, RZ, 0x1f, R0 ;  /* 0x0000001fff0b7819 */ /* 0x000fc60000011600 */
[----:B------:R-:W3:Y:S01]  /*0120*/  @!P2 LDG.E.64 R8, desc[UR4][R2.64] ;  /* 0x000000040208a981 */ /* 0x000ee2000c1e1b00 */
[----:B------:R-:W-:Y:S02]  /*0130*/  LEA.HI.SX32 R11, R0, R11, 0x18 ;  /* 0x0000000b000b7211 */ /* 0x000fe400078fc2ff */
[----:B------:R-:W-:Y:S02]  /*0140*/  LEA.HI R0, R7, R7, RZ, 0x6 ;  /* 0x0000000707007211 */ /* 0x000fe400078f30ff */
[----:B------:R-:W-:Y:S02]  /*0150*/  LEA.HI R6, R11, R11, RZ, 0x6 ;  /* 0x0000000b0b067211 */ /* 0x000fe400078f30ff */
[----:B------:R-:W-:Y:S02]  /*0160*/  LOP3.LUT R0, R0, 0xffffffc0, RZ, 0xc0, !PT ;  /* 0xffffffc000007812 */ /* 0x000fe400078ec0ff */
[----:B------:R-:W-:-:S03]  /*0170*/  LOP3.LUT R6, R6, 0xffffffc0, RZ, 0xc0, !PT ;  /* 0xffffffc006067812 */ /* 0x000fc600078ec0ff */
[----:B------:R-:W-:Y:S01]  /*0180*/  IMAD.IADD R7, R7, 0x1, -R0 ;  /* 0x0000000107077824 */ /* 0x000fe200078e0a00 */
[----:B------:R-:W-:Y:S01]  /*0190*/  IADD3 R11, R11, -R6, RZ ;  /* 0x800000060b0b7210 */ /* 0x000fe20007ffe0ff */
[----:B------:R-:W-:Y:S02]  /*01a0*/  HFMA2.MMA R0, -RZ, RZ, 0, 0 ;  /* 0x00000000ff007435 */ /* 0x000fe400000001ff */
[----:B--2---:R-:W-:-:S04]  /*01b0*/  IMAD.WIDE R6, R7, 0x4, R4 ;  /* 0x0000000407067825 */ /* 0x004fc800078e0204 */
[----:B------:R-:W-:-:S04]  /*01c0*/  IMAD.WIDE R4, R11, 0x4, R4 ;  /* 0x000000040b047825 */ /* 0x000fc800078e0204 */
[----:B------:R-:W-:Y:S01]  /*01d0*/  IMAD.MOV.U32 R11, RZ, RZ, RZ ;  /* 0x000000ffff0b7224 */ /* 0x000fe200078e00ff */
[----:B------:R-:W3:Y:S05]  /*01e0*/  @!P2 LDG.E.EL R0, desc[UR4][R4.64] ;  /* 0x000000040400a981 */ /* 0x000eea000c2e1900 */
[----:B------:R-:W2:Y:S01]  /*01f0*/  @!P2 LDG.E.EL R11, desc[UR4][R6.64] ;  /* 0x00000004060ba981 */ /* 0x000ea2000c2e1900 */
[----:B---3--:R-:W-:Y:S02]  /*0200*/  FSETP.GT.AND P1, PT, R9, -R0, PT ;  /* 0x800000000900720b */ /* 0x008fe40003f24000 */
[----:B--2---:R-:W-:Y:S01]  /*0210*/  FSETP.GT.AND P0, PT, R8, -R11, PT ;  /* 0x8000000b0800720b */ /* 0x004fe20003f04000 */
[----:B------:R-:W-:Y:S01]  /*0220*/  FADD R8, R11, R8 ;  /* 0x000000080b087221 */ /* 0x000fe20000000000 */
[----:B------:R-:W-:-:S09]  /*0230*/  FADD R9, R0, R9 ;  /* 0x0000000900097221 */ /* 0x000fd20000000000 */
[----:B------:R-:W-:Y:S02]  /*0240*/  @!P1 FMUL R9, R9, 0.20000000298023223877 ;  /* 0x3e4ccccd09099820 */ /* 0x000fe40000400000 */
[----:B------:R-:W-:Y:S01]  /*0250*/  @!P0 FMUL R8, R8, 0.20000000298023223877 ;  /* 0x3e4ccccd08088820 */ /* 0x000fe20000400000 */
[----:B------:R-:W-:Y:S06]  /*0260*/  @P2 EXIT ;  /* 0x000000000000294d */ /* 0x000fec0003800000 */
[----:B------:R-:W-:Y:S01]  /*0270*/  STG.E.64 desc[UR4][R2.64], R8 ;  /* 0x0000000802007986 */ /* 0x000fe2000c101b04 */
[----:B------:R-:W-:Y:S05]  /*0280*/  EXIT ;  /* 0x000000000000794d */ /* 0x000fea0003800000 */
.L_x_0:
[----:B------:R-:W-:-:S00]  /*0290*/  BRA `(.L_x_0) ;  /* 0xfffffffc00fc7947 */ /* 0x000fc0000383ffff */
[----:B------:R-:W-:-:S00]  /*02a0*/  NOP ;  /* 0x0000000000007918 */ /* 0x000fc00000000000 */
        /* <DEDUP_REMOVED lines=13> */
.L_x_1:


//--------------------- .nv.constant0.triton_poi_fused_convolution_leaky_relu_0 --------------------------
	.section	.nv.constant0.triton_poi_fused_convolution_leaky_relu_0,"a",@progbits
	.sectionflags	@""
	.align	4
.nv.constant0.triton_poi_fused_convolution_leaky_relu_0:
	.zero		548
